//
// Generated by NVIDIA NVVM Compiler
//
// Compiler Build ID: CL-36424714
// Cuda compilation tools, release 13.0, V13.0.88
// Based on NVVM 20.0.0
//

.version 9.0
.target sm_100
.address_size 64

	// .globl	_Z16gameOfLifeKernelPKiPii

.visible .entry _Z16gameOfLifeKernelPKiPii(
	.param .u64 .ptr .align 1 _Z16gameOfLifeKernelPKiPii_param_0,
	.param .u64 .ptr .align 1 _Z16gameOfLifeKernelPKiPii_param_1,
	.param .u32 _Z16gameOfLifeKernelPKiPii_param_2
)
{
	.reg .pred 	%p<19>;
	.reg .b32 	%r<63>;
	.reg .b64 	%rd<35>;

	ld.param.u64 	%rd1, [_Z16gameOfLifeKernelPKiPii_param_0];
	ld.param.u64 	%rd2, [_Z16gameOfLifeKernelPKiPii_param_1];
	ld.param.u32 	%r24, [_Z16gameOfLifeKernelPKiPii_param_2];
	mov.u32 	%r25, %ctaid.y;
	mov.u32 	%r26, %ntid.y;
	mov.u32 	%r27, %tid.y;
	mad.lo.s32 	%r1, %r25, %r26, %r27;
	mov.u32 	%r28, %ctaid.x;
	mov.u32 	%r29, %ntid.x;
	mov.u32 	%r30, %tid.x;
	mad.lo.s32 	%r2, %r28, %r29, %r30;
	max.s32 	%r31, %r1, %r2;
	setp.ge.s32 	%p1, %r31, %r24;
	@%p1 bra 	$L__BB0_17;
	mul.lo.s32 	%r3, %r24, %r1;
	add.s32 	%r4, %r3, %r2;
	add.s32 	%r5, %r1, 1;
	add.s32 	%r6, %r2, -1;
	add.s32 	%r7, %r2, 1;
	setp.eq.s32 	%p2, %r1, 0;
	setp.lt.s32 	%p3, %r2, 1;
	or.pred  	%p4, %p2, %p3;
	@%p4 bra 	$L__BB0_3;
	sub.s32 	%r34, %r3, %r24;
	add.s32 	%r35, %r34, %r6;
	mul.wide.u32 	%rd4, %r35, 4;
	add.s64 	%rd3, %rd1, %rd4;
	// begin inline asm
	ld.global.nc.s32 %r58, [%rd3];
	// end inline asm
	bra.uni 	$L__BB0_4;
$L__BB0_3:
	setp.eq.s32 	%p5, %r1, 0;
	mov.b32 	%r58, 0;
	@%p5 bra 	$L__BB0_5;
$L__BB0_4:
	sub.s32 	%r37, %r3, %r24;
	add.s32 	%r38, %r37, %r2;
	mul.wide.s32 	%rd6, %r38, 4;
	add.s64 	%rd5, %rd1, %rd6;
	// begin inline asm
	ld.global.nc.s32 %r36, [%rd5];
	// end inline asm
	add.s32 	%r58, %r36, %r58;
$L__BB0_5:
	setp.eq.s32 	%p6, %r1, 0;
	setp.ge.s32 	%p7, %r7, %r24;
	or.pred  	%p8, %p6, %p7;
	@%p8 bra 	$L__BB0_7;
	sub.s32 	%r40, %r3, %r24;
	cvt.s64.s32 	%rd8, %r40;
	cvt.s64.s32 	%rd9, %r2;
	add.s64 	%rd10, %rd8, %rd9;
	shl.b64 	%rd11, %rd10, 2;
	add.s64 	%rd12, %rd1, %rd11;
	add.s64 	%rd7, %rd12, 4;
	// begin inline asm
	ld.global.nc.s32 %r39, [%rd7];
	// end inline asm
	add.s32 	%r58, %r39, %r58;
$L__BB0_7:
	setp.lt.s32 	%p9, %r2, 1;
	@%p9 bra 	$L__BB0_9;
	add.s32 	%r42, %r4, -1;
	mul.wide.u32 	%rd14, %r42, 4;
	add.s64 	%rd13, %rd1, %rd14;
	// begin inline asm
	ld.global.nc.s32 %r41, [%rd13];
	// end inline asm
	add.s32 	%r58, %r41, %r58;
$L__BB0_9:
	setp.ge.s32 	%p10, %r7, %r24;
	@%p10 bra 	$L__BB0_11;
	cvt.s64.s32 	%rd16, %r3;
	cvt.s64.s32 	%rd17, %r2;
	add.s64 	%rd18, %rd16, %rd17;
	shl.b64 	%rd19, %rd18, 2;
	add.s64 	%rd20, %rd1, %rd19;
	add.s64 	%rd15, %rd20, 4;
	// begin inline asm
	ld.global.nc.s32 %r43, [%rd15];
	// end inline asm
	add.s32 	%r58, %r43, %r58;
$L__BB0_11:
	setp.lt.s32 	%p11, %r2, 1;
	setp.ge.u32 	%p12, %r5, %r24;
	or.pred  	%p13, %p11, %p12;
	@%p13 bra 	$L__BB0_13;
	add.s32 	%r45, %r3, %r24;
	add.s32 	%r46, %r45, %r6;
	mul.wide.u32 	%rd22, %r46, 4;
	add.s64 	%rd21, %rd1, %rd22;
	// begin inline asm
	ld.global.nc.s32 %r44, [%rd21];
	// end inline asm
	add.s32 	%r58, %r44, %r58;
$L__BB0_13:
	setp.ge.u32 	%p14, %r5, %r24;
	@%p14 bra 	$L__BB0_16;
	setp.ge.s32 	%p15, %r7, %r24;
	add.s32 	%r20, %r3, %r24;
	add.s32 	%r48, %r4, %r24;
	mul.wide.s32 	%rd24, %r48, 4;
	add.s64 	%rd23, %rd1, %rd24;
	// begin inline asm
	ld.global.nc.s32 %r47, [%rd23];
	// end inline asm
	add.s32 	%r58, %r47, %r58;
	@%p15 bra 	$L__BB0_16;
	cvt.s64.s32 	%rd26, %r20;
	cvt.s64.s32 	%rd27, %r2;
	add.s64 	%rd28, %rd26, %rd27;
	shl.b64 	%rd29, %rd28, 2;
	add.s64 	%rd30, %rd1, %rd29;
	add.s64 	%rd25, %rd30, 4;
	// begin inline asm
	ld.global.nc.s32 %r49, [%rd25];
	// end inline asm
	add.s32 	%r58, %r49, %r58;
$L__BB0_16:
	mul.wide.s32 	%rd32, %r4, 4;
	add.s64 	%rd31, %rd1, %rd32;
	// begin inline asm
	ld.global.nc.s32 %r50, [%rd31];
	// end inline asm
	setp.eq.s32 	%p16, %r50, 1;
	and.b32  	%r51, %r58, -2;
	setp.eq.s32 	%p17, %r51, 2;
	setp.eq.s32 	%p18, %r58, 3;
	selp.u32 	%r52, -1, 0, %p18;
	selp.u32 	%r53, -1, 0, %p17;
	selp.b32 	%r54, %r53, %r52, %p16;
	and.b32  	%r55, %r54, 1;
	cvta.to.global.u64 	%rd33, %rd2;
	add.s64 	%rd34, %rd33, %rd32;
	st.global.u32 	[%rd34], %r55;
$L__BB0_17:
	ret;

}


// ===== COMPILED SASS (sm_100) =====

	.target	sm_100

	.elftype	@"ET_EXEC"


//--------------------- .note.nv.tkinfo           --------------------------
	.section	.note.nv.tkinfo,"",@"SHT_NOTE"
	.sectionflags	@"SHF_NOTE_NV_TKINFO"
	.tkinfo
        /*0018*/ 	.word	0x00000002
        /*0030*/ 	.string	""
        /*0030*/ 	.string	"ptxas"
        /*0030*/ 	.string	"Cuda compilation tools, release 13.0, V13.0.88"
        /*0030*/ 	.string	"Build cuda_13.0.r13.0/compiler.36424714_0"
        /*0030*/ 	.string	"-arch sm_100 -m 64 "



//--------------------- .note.nv.cuinfo           --------------------------
	.section	.note.nv.cuinfo,"",@"SHT_NOTE"
	.sectionflags	@"SHF_NOTE_NV_CUINFO"
        /*0018*/ 	.short	0x0002
        /*001a*/ 	.short	0x0064
        /*001c*/ 	.short	0x0082
	.zero		2


//--------------------- .nv.info                  --------------------------
	.section	.nv.info,"",@"SHT_CUDA_INFO"
	.align	4


	//----- nvinfo : EIATTR_REGCOUNT
	.align		4
        /*0000*/ 	.byte	0x04, 0x2f
        /*0002*/ 	.short	(.L_1 - .L_0)
	.align		4
.L_0:
        /*0004*/ 	.word	index@(_Z16gameOfLifeKernelPKiPii)
        /*0008*/ 	.word	0x00000016


	//----- nvinfo : EIATTR_FRAME_SIZE
	.align		4
.L_1:
        /*000c*/ 	.byte	0x04, 0x11
        /*000e*/ 	.short	(.L_3 - .L_2)
	.align		4
.L_2:
        /*0010*/ 	.word	index@(_Z16gameOfLifeKernelPKiPii)
        /*0014*/ 	.word	0x00000000


	//----- nvinfo : EIATTR_MIN_STACK_SIZE
	.align		4
.L_3:
        /*0018*/ 	.byte	0x04, 0x12
        /*001a*/ 	.short	(.L_5 - .L_4)
	.align		4
.L_4:
        /*001c*/ 	.word	index@(_Z16gameOfLifeKernelPKiPii)
        /*0020*/ 	.word	0x00000000
.L_5:


//--------------------- .nv.compat                --------------------------
	.section	.nv.compat,"",@"SHT_CUDA_COMPAT_INFO"
	.align	4
        /*0000*/ 	.byte	0x02, 0x09, 0x00, 0x00, 0x02, 0x02, 0x01, 0x00, 0x02, 0x05, 0x05, 0x00, 0x03, 0x07, 0x01, 0x01
        /*0010*/ 	.byte	0x02, 0x03, 0x00, 0x00, 0x02, 0x06, 0x01, 0x00, 0x04, 0x0b, 0x08, 0x00, 0x09, 0x00, 0x00, 0x00
        /*0020*/ 	.byte	0x00, 0x00, 0x00, 0x00


//--------------------- .nv.info._Z16gameOfLifeKernelPKiPii --------------------------
	.section	.nv.info._Z16gameOfLifeKernelPKiPii,"",@"SHT_CUDA_INFO"
	.sectionflags	@""
	.align	4


	//----- nvinfo : EIATTR_CUDA_API_VERSION
	.align		4
        /*0000*/ 	.byte	0x04, 0x37
        /*0002*/ 	.short	(.L_7 - .L_6)
.L_6:
        /*0004*/ 	.word	0x00000082


	//----- nvinfo : EIATTR_KPARAM_INFO
	.align		4
.L_7:
        /*0008*/ 	.byte	0x04, 0x17
        /*000a*/ 	.short	(.L_9 - .L_8)
.L_8:
        /*000c*/ 	.word	0x00000000
        /*0010*/ 	.short	0x0002
        /*0012*/ 	.short	0x0010
        /*0014*/ 	.byte	0x00, 0xf0, 0x11, 0x00


	//----- nvinfo : EIATTR_KPARAM_INFO
	.align		4
.L_9:
        /*0018*/ 	.byte	0x04, 0x17
        /*001a*/ 	.short	(.L_11 - .L_10)
.L_10:
        /*001c*/ 	.word	0x00000000
        /*0020*/ 	.short	0x0001
        /*0022*/ 	.short	0x0008
        /*0024*/ 	.byte	0x00, 0xf5, 0x21, 0x00


	//----- nvinfo : EIATTR_KPARAM_INFO
	.align		4
.L_11:
        /*0028*/ 	.byte	0x04, 0x17
        /*002a*/ 	.short	(.L_13 - .L_12)
.L_12:
        /*002c*/ 	.word	0x00000000
        /*0030*/ 	.short	0x0000
        /*0032*/ 	.short	0x0000
        /*0034*/ 	.byte	0x00, 0xf5, 0x21, 0x00


	//----- nvinfo : EIATTR_SPARSE_MMA_MASK
	.align		4
.L_13:
        /*0038*/ 	.byte	0x03, 0x50
        /*003a*/ 	.short	0x0000


	//----- nvinfo : EIATTR_MAXREG_COUNT
	.align		4
        /*003c*/ 	.byte	0x03, 0x1b
        /*003e*/ 	.short	0x00ff


	//----- nvinfo : EIATTR_MERCURY_ISA_VERSION
	.align		4
        /*0040*/ 	.byte	0x03, 0x5f
        /*0042*/ 	.short	0x0101


	//----- nvinfo : EIATTR_VRC_CTA_INIT_COUNT
	.align		4
        /*0044*/ 	.byte	0x02, 0x4a
	.zero		1
	.zero		1


	//----- nvinfo : EIATTR_EXIT_INSTR_OFFSETS
	.align		4
        /*0048*/ 	.byte	0x04, 0x1c
        /*004a*/ 	.short	(.L_15 - .L_14)


	//   ....[0]....
.L_14:
        /*004c*/ 	.word	0x000000c0


	//   ....[1]....
        /*0050*/ 	.word	0x00000660


	//----- nvinfo : EIATTR_CRS_STACK_SIZE
	.align		4
.L_15:
        /*0054*/ 	.byte	0x04, 0x1e
        /*0056*/ 	.short	(.L_17 - .L_16)
.L_16:
        /*0058*/ 	.word	0x00000000


	//----- nvinfo : EIATTR_CBANK_PARAM_SIZE
	.align		4
.L_17:
        /*005c*/ 	.byte	0x03, 0x19
        /*005e*/ 	.short	0x0014


	//----- nvinfo : EIATTR_PARAM_CBANK
	.align		4
        /*0060*/ 	.byte	0x04, 0x0a
        /*0062*/ 	.short	(.L_19 - .L_18)
	.align		4
.L_18:
        /*0064*/ 	.word	index@(.nv.constant0._Z16gameOfLifeKernelPKiPii)
        /*0068*/ 	.short	0x0380
        /*006a*/ 	.short	0x0014


	//----- nvinfo : EIATTR_SW_WAR
	.align		4
.L_19:
        /*006c*/ 	.byte	0x04, 0x36
        /*006e*/ 	.short	(.L_21 - .L_20)
.L_20:
        /*0070*/ 	.word	0x00000008
.L_21:


//--------------------- .nv.callgraph             --------------------------
	.section	.nv.callgraph,"",@"SHT_CUDA_CALLGRAPH"
	.align	4
	.sectionentsize	8
	.align		4
        /*0000*/ 	.word	0x00000000
	.align		4
        /*0004*/ 	.word	0xffffffff
	.align		4
        /*0008*/ 	.word	0x00000000
	.align		4
        /*000c*/ 	.word	0xfffffffe
	.align		4
        /*0010*/ 	.word	0x00000000
	.align		4
        /*0014*/ 	.word	0xfffffffd
	.align		4
        /*0018*/ 	.word	0x00000000
	.align		4
        /*001c*/ 	.word	0xfffffffc


//--------------------- .text._Z16gameOfLifeKernelPKiPii --------------------------
	.section	.text._Z16gameOfLifeKernelPKiPii,"ax",@progbits
	.align	128
        .global         _Z16gameOfLifeKernelPKiPii
        .type           _Z16gameOfLifeKernelPKiPii,@function
        .size           _Z16gameOfLifeKernelPKiPii,(.L_x_8 - _Z16gameOfLifeKernelPKiPii)
        .other          _Z16gameOfLifeKernelPKiPii,@"STO_CUDA_ENTRY STV_DEFAULT"
_Z16gameOfLifeKernelPKiPii:
.text._Z16gameOfLifeKernelPKiPii:
[----:B------:R-:W-:Y:S01]  /*0000*/  LDC R1, c[0x0][0x37c] ;  /* 0x0000df00ff017b82 */ /* 0x000fe20000000800 */
[----:B------:R-:W0:Y:S07]  /*0010*/  S2R R0, SR_TID.Y ;  /* 0x0000000000007919 */ /* 0x000e2e0000002200 */
[----:B------:R-:W0:Y:S01]  /*0020*/  S2UR UR4, SR_CTAID.Y ;  /* 0x00000000000479c3 */ /* 0x000e220000002600 */
[----:B------:R-:W1:Y:S01]  /*0030*/  LDCU UR6, c[0x0][0x390] ;  /* 0x00007200ff0677ac */ /* 0x000e620008000800 */
[----:B------:R-:W2:Y:S06]  /*0040*/  S2R R3, SR_TID.X ;  /* 0x0000000000037919 */ /* 0x000eac0000002100 */
[----:B------:R-:W0:Y:S08]  /*0050*/  LDC R5, c[0x0][0x364] ;  /* 0x0000d900ff057b82 */ /* 0x000e300000000800 */
[----:B------:R-:W2:Y:S08]  /*0060*/  S2UR UR5, SR_CTAID.X ;  /* 0x00000000000579c3 */ /* 0x000eb00000002500 */
[----:B------:R-:W2:Y:S01]  /*0070*/  LDC R2, c[0x0][0x360] ;  /* 0x0000d800ff027b82 */ /* 0x000ea20000000800 */
[----:B0-----:R-:W-:-:S02]  /*0080*/  IMAD R5, R5, UR4, R0 ;  /* 0x0000000405057c24 */ /* 0x001fc4000f8e0200 */
[----:B--2---:R-:W-:-:S05]  /*0090*/  IMAD R0, R2, UR5, R3 ;  /* 0x0000000502007c24 */ /* 0x004fca000f8e0203 */
[----:B------:R-:W-:-:S04]  /*00a0*/  VIMNMX R2, PT, PT, R5, R0, !PT ;  /* 0x0000000005027248 */ /* 0x000fc80007fe0100 */
[----:B-1----:R-:W-:-:S13]  /*00b0*/  ISETP.GE.AND P0, PT, R2, UR6, PT ;  /* 0x0000000602007c0c */ /* 0x002fda000bf06270 */
[----:B------:R-:W-:Y:S05]  /*00c0*/  @P0 EXIT ;  /* 0x000000000000094d */ /* 0x000fea0003800000 */
[C---:B------:R-:W-:Y:S01]  /*00d0*/  ISETP.GE.AND P0, PT, R0.reuse, 0x1, PT ;  /* 0x000000010000780c */ /* 0x040fe20003f06270 */
[C---:B------:R-:W-:Y:S01]  /*00e0*/  IMAD R7, R5.reuse, UR6, RZ ;  /* 0x0000000605077c24 */ /* 0x040fe2000f8e02ff */
[----:B------:R-:W-:Y:S01]  /*00f0*/  BSSY.RECONVERGENT B1, `(.L_x_0) ;  /* 0x0000018000017945 */ /* 0x000fe20003800200 */
[----:B------:R-:W0:Y:S01]  /*0100*/  LDCU.64 UR4, c[0x0][0x358] ;  /* 0x00006b00ff0477ac */ /* 0x000e220008000a00 */
[C---:B------:R-:W-:Y:S02]  /*0110*/  ISETP.EQ.OR P1, PT, R5.reuse, RZ, !P0 ;  /* 0x000000ff0500720c */ /* 0x040fe40004722670 */
[----:B------:R-:W-:Y:S01]  /*0120*/  BSSY.RELIABLE B0, `(.L_x_1) ;  /* 0x000000f000007945 */ /* 0x000fe20003800100 */
[----:B------:R-:W-:Y:S02]  /*0130*/  VIADD R4, R5, 0x1 ;  /* 0x0000000105047836 */ /* 0x000fe40000000000 */
[C---:B------:R-:W-:Y:S02]  /*0140*/  VIADD R10, R0.reuse, 0xffffffff ;  /* 0xffffffff000a7836 */ /* 0x040fe40000000000 */
[----:B------:R-:W-:-:S02]  /*0150*/  VIADD R11, R0, 0x1 ;  /* 0x00000001000b7836 */ /* 0x000fc40000000000 */
[----:B------:R-:W-:-:S04]  /*0160*/  IMAD.IADD R6, R0, 0x1, R7 ;  /* 0x0000000100067824 */ /* 0x000fc800078e0207 */
[----:B------:R-:W-:Y:S05]  /*0170*/  @P1 BRA `(.L_x_2) ;  /* 0x0000000000141947 */ /* 0x000fea0003800000 */
[----:B------:R-:W1:Y:S01]  /*0180*/  LDC.64 R8, c[0x0][0x380] ;  /* 0x0000e000ff087b82 */ /* 0x000e620000000a00 */
[----:B------:R-:W-:-:S05]  /*0190*/  IADD3 R3, PT, PT, R10, -UR6, R7 ;  /* 0x800000060a037c10 */ /* 0x000fca000fffe007 */
[----:B-1----:R-:W-:-:S06]  /*01a0*/  IMAD.WIDE.U32 R8, R3, 0x4, R8 ;  /* 0x0000000403087825 */ /* 0x002fcc00078e0008 */
[----:B0-----:R0:W5:Y:S01]  /*01b0*/  LDG.E.CONSTANT R8, desc[UR4][R8.64] ;  /* 0x0000000408087981 */ /* 0x001162000c1e9900 */
[----:B------:R-:W-:Y:S05]  /*01c0*/  BRA `(.L_x_3) ;  /* 0x0000000000107947 */ /* 0x000fea0003800000 */
.L_x_2:
[----:B------:R-:W-:Y:S01]  /*01d0*/  ISETP.NE.AND P1, PT, R5, RZ, PT ;  /* 0x000000ff0500720c */ /* 0x000fe20003f25270 */
[----:B------:R-:W-:-:S12]  /*01e0*/  IMAD.MOV.U32 R8, RZ, RZ, RZ ;  /* 0x000000ffff087224 */ /* 0x000fd800078e00ff */
[----:B------:R-:W-:Y:S05]  /*01f0*/  @!P1 BREAK.RELIABLE B0 ;  /* 0x0000000000009942 */ /* 0x000fea0003800100 */
[----:B------:R-:W-:Y:S05]  /*0200*/  @!P1 BRA `(.L_x_4) ;  /* 0x0000000000189947 */ /* 0x000fea0003800000 */
.L_x_3:
[----:B0-----:R-:W-:Y:S05]  /*0210*/  BSYNC.RELIABLE B0 ;  /* 0x0000000000007941 */ /* 0x001fea0003800100 */
.L_x_1:
[----:B------:R-:W0:Y:S01]  /*0220*/  LDC.64 R2, c[0x0][0x380] ;  /* 0x0000e000ff027b82 */ /* 0x000e220000000a00 */
[----:B------:R-:W-:-:S05]  /*0230*/  IADD3 R9, PT, PT, R0, -UR6, R7 ;  /* 0x8000000600097c10 */ /* 0x000fca000fffe007 */
[----:B0-----:R-:W-:-:S06]  /*0240*/  IMAD.WIDE R2, R9, 0x4, R2 ;  /* 0x0000000409027825 */ /* 0x001fcc00078e0202 */
[----:B------:R-:W2:Y:S02]  /*0250*/  LDG.E.CONSTANT R3, desc[UR4][R2.64] ;  /* 0x0000000402037981 */ /* 0x000ea4000c1e9900 */
[----:B--2--5:R-:W-:-:S07]  /*0260*/  IMAD.IADD R8, R3, 0x1, R8 ;  /* 0x0000000103087824 */ /* 0x024fce00078e0208 */
.L_x_4:
[----:B0-----:R-:W-:Y:S05]  /*0270*/  BSYNC.RECONVERGENT B1 ;  /* 0x0000000000017941 */ /* 0x001fea0003800200 */
.L_x_0:
[----:B------:R-:W-:Y:S05]  /*0280*/  WARPSYNC.ALL ;  /* 0x0000000000007948 */ /* 0x000fea0003800000 */
[----:B------:R-:W-:Y:S01]  /*0290*/  ISETP.GE.AND P1, PT, R11, UR6, PT ;  /* 0x000000060b007c0c */ /* 0x000fe2000bf26270 */
[----:B------:R-:W0:Y:S01]  /*02a0*/  @P0 LDC.64 R14, c[0x0][0x380] ;  /* 0x0000e000ff0e0b82 */ /* 0x000e220000000a00 */
[----:B------:R-:W-:Y:S02]  /*02b0*/  ISETP.GE.U32.AND P3, PT, R4, UR6, PT ;  /* 0x0000000604007c0c */ /* 0x000fe4000bf66070 */
[----:B------:R-:W-:Y:S02]  /*02c0*/  ISETP.EQ.OR P4, PT, R5, RZ, P1 ;  /* 0x000000ff0500720c */ /* 0x000fe40000f82670 */
[----:B------:R-:W-:-:S03]  /*02d0*/  ISETP.LT.OR P2, PT, R0, 0x1, P3 ;  /* 0x000000010000780c */ /* 0x000fc60001f41670 */
[----:B------:R-:W1:Y:S04]  /*02e0*/  LDC.64 R12, c[0x0][0x380] ;  /* 0x0000e000ff0c7b82 */ /* 0x000e680000000a00 */
[----:B------:R-:W-:-:S04]  /*02f0*/  @!P1 SHF.R.S32.HI R19, RZ, 0x1f, R7 ;  /* 0x0000001fff139819 */ /* 0x000fc80000011407 */
[----:B------:R-:W2:Y:S01]  /*0300*/  @!P4 LDC.64 R16, c[0x0][0x380] ;  /* 0x0000e000ff10cb82 */ /* 0x000ea20000000a00 */
[----:B------:R-:W-:Y:S01]  /*0310*/  @!P4 VIADD R9, R7, -UR6 ;  /* 0x800000060709cc36 */ /* 0x000fe20008000000 */
[----:B------:R-:W-:-:S04]  /*0320*/  @!P4 SHF.R.S32.HI R18, RZ, 0x1f, R0 ;  /* 0x0000001fff12c819 */ /* 0x000fc80000011400 */
[----:B------:R-:W-:Y:S02]  /*0330*/  @!P4 IADD3 R11, P5, PT, R0, R9, RZ ;  /* 0x00000009000bc210 */ /* 0x000fe40007fbe0ff */
[----:B------:R-:W3:Y:S02]  /*0340*/  @!P1 LDC.64 R2, c[0x0][0x380] ;  /* 0x0000e000ff029b82 */ /* 0x000ee40000000a00 */
[----:B------:R-:W-:-:S06]  /*0350*/  @!P4 LEA.HI.X.SX32 R18, R9, R18, 0x1, P5 ;  /* 0x000000120912c211 */ /* 0x000fcc00028f0eff */
[----:B------:R-:W4:Y:S01]  /*0360*/  @!P2 LDC.64 R4, c[0x0][0x380] ;  /* 0x0000e000ff04ab82 */ /* 0x000f220000000a00 */
[----:B--2---:R-:W-:-:S04]  /*0370*/  @!P4 LEA R16, P5, R11, R16, 0x2 ;  /* 0x000000100b10c211 */ /* 0x004fc800078a10ff */
[----:B------:R-:W-:Y:S01]  /*0380*/  @!P4 LEA.HI.X R17, R11, R17, R18, 0x2, P5 ;  /* 0x000000110b11c211 */ /* 0x000fe200028f1412 */
[----:B------:R-:W-:Y:S01]  /*0390*/  @P0 VIADD R11, R6, 0xffffffff ;  /* 0xffffffff060b0836 */ /* 0x000fe20000000000 */
[----:B------:R-:W-:-:S03]  /*03a0*/  @!P1 IADD3 R18, P5, PT, R0, R7, RZ ;  /* 0x0000000700129210 */ /* 0x000fc60007fbe0ff */
[----:B0-----:R-:W-:Y:S01]  /*03b0*/  @P0 IMAD.WIDE.U32 R14, R11, 0x4, R14 ;  /* 0x000000040b0e0825 */ /* 0x001fe200078e000e */
[----:B------:R-:W-:Y:S01]  /*03c0*/  @!P1 LEA.HI.X.SX32 R19, R0, R19, 0x1, P5 ;  /* 0x0000001300139211 */ /* 0x000fe200028f0eff */
[----:B------:R-:W2:Y:S01]  /*03d0*/  @!P4 LDG.E.CONSTANT R9, desc[UR4][R16.64+0x4] ;  /* 0x000004041009c981 */ /* 0x000ea2000c1e9900 */
[----:B---3--:R-:W-:Y:S01]  /*03e0*/  @!P1 LEA R2, P5, R18, R2, 0x2 ;  /* 0x0000000212029211 */ /* 0x008fe200078a10ff */
[----:B-1----:R-:W-:Y:S01]  /*03f0*/  IMAD.WIDE R12, R6, 0x4, R12 ;  /* 0x00000004060c7825 */ /* 0x002fe200078e020c */
[----:B------:R-:W-:Y:S01]  /*0400*/  @!P2 IADD3 R11, PT, PT, R10, UR6, R7 ;  /* 0x000000060a0bac10 */ /* 0x000fe2000fffe007 */
[----:B------:R-:W3:Y:S01]  /*0410*/  @P0 LDG.E.CONSTANT R15, desc[UR4][R14.64] ;  /* 0x000000040e0f0981 */ /* 0x000ee2000c1e9900 */
[----:B------:R-:W-:-:S03]  /*0420*/  @!P1 LEA.HI.X R3, R18, R3, R19, 0x2, P5 ;  /* 0x0000000312039211 */ /* 0x000fc600028f1413 */
[----:B----4-:R-:W-:Y:S01]  /*0430*/  @!P2 IMAD.WIDE.U32 R10, R11, 0x4, R4 ;  /* 0x000000040b0aa825 */ /* 0x010fe200078e0004 */
[----:B------:R-:W4:Y:S01]  /*0440*/  LDG.E.CONSTANT R12, desc[UR4][R12.64] ;  /* 0x000000040c0c7981 */ /* 0x000f22000c1e9900 */
[----:B------:R-:W0:Y:S03]  /*0450*/  LDC.64 R4, c[0x0][0x388] ;  /* 0x0000e200ff047b82 */ /* 0x000e260000000a00 */
[----:B------:R-:W5:Y:S04]  /*0460*/  @!P1 LDG.E.CONSTANT R3, desc[UR4][R2.64+0x4] ;  /* 0x0000040402039981 */ /* 0x000f68000c1e9900 */
[----:B------:R-:W5:Y:S01]  /*0470*/  @!P2 LDG.E.CONSTANT R11, desc[UR4][R10.64] ;  /* 0x000000040a0ba981 */ /* 0x000f62000c1e9900 */
[----:B------:R-:W-:Y:S01]  /*0480*/  BSSY.RECONVERGENT B1, `(.L_x_5) ;  /* 0x0000015000017945 */ /* 0x000fe20003800200 */
[----:B--2---:R-:W-:-:S04]  /*0490*/  @!P4 IMAD.IADD R8, R8, 0x1, R9 ;  /* 0x000000010808c824 */ /* 0x004fc800078e0209 */
[----:B---3--:R-:W-:Y:S01]  /*04a0*/  @P0 IMAD.IADD R8, R8, 0x1, R15 ;  /* 0x0000000108080824 */ /* 0x008fe200078e020f */
[----:B----4-:R-:W-:-:S03]  /*04b0*/  ISETP.NE.AND P0, PT, R12, 0x1, PT ;  /* 0x000000010c00780c */ /* 0x010fc60003f05270 */
[----:B-----5:R-:W-:-:S04]  /*04c0*/  @!P1 IMAD.IADD R8, R8, 0x1, R3 ;  /* 0x0000000108089824 */ /* 0x020fc800078e0203 */
[----:B------:R-:W-:Y:S01]  /*04d0*/  @!P2 IMAD.IADD R8, R8, 0x1, R11 ;  /* 0x000000010808a824 */ /* 0x000fe200078e020b */
[----:B0-----:R-:W-:Y:S06]  /*04e0*/  @P3 BRA `(.L_x_6) ;  /* 0x0000000000383947 */ /* 0x001fec0003800000 */
[----:B------:R-:W0:Y:S01]  /*04f0*/  @!P1 LDC.64 R12, c[0x0][0x380] ;  /* 0x0000e000ff0c9b82 */ /* 0x000e220000000a00 */
[----:B------:R-:W-:-:S05]  /*0500*/  VIADD R7, R7, UR6 ;  /* 0x0000000607077c36 */ /* 0x000fca0008000000 */
[----:B------:R-:W-:Y:S02]  /*0510*/  @!P1 SHF.R.S32.HI R9, RZ, 0x1f, R7 ;  /* 0x0000001fff099819 */ /* 0x000fe40000011407 */
[----:B------:R-:W1:Y:S01]  /*0520*/  LDC.64 R2, c[0x0][0x380] ;  /* 0x0000e000ff027b82 */ /* 0x000e620000000a00 */
[----:B------:R-:W-:Y:S01]  /*0530*/  @!P1 IADD3 R11, P2, PT, R0, R7, RZ ;  /* 0x00000007000b9210 */ /* 0x000fe20007f5e0ff */
[----:B------:R-:W-:-:S03]  /*0540*/  VIADD R7, R6, UR6 ;  /* 0x0000000606077c36 */ /* 0x000fc60008000000 */
[----:B------:R-:W-:Y:S02]  /*0550*/  @!P1 LEA.HI.X.SX32 R0, R0, R9, 0x1, P2 ;  /* 0x0000000900009211 */ /* 0x000fe400010f0eff */
[----:B0-----:R-:W-:-:S04]  /*0560*/  @!P1 LEA R10, P2, R11, R12, 0x2 ;  /* 0x0000000c0b0a9211 */ /* 0x001fc800078410ff */
[----:B------:R-:W-:Y:S01]  /*0570*/  @!P1 LEA.HI.X R11, R11, R13, R0, 0x2, P2 ;  /* 0x0000000d0b0b9211 */ /* 0x000fe200010f1400 */
[----:B-1----:R-:W-:-:S05]  /*0580*/  IMAD.WIDE R2, R7, 0x4, R2 ;  /* 0x0000000407027825 */ /* 0x002fca00078e0202 */
[----:B------:R-:W2:Y:S04]  /*0590*/  @!P1 LDG.E.CONSTANT R11, desc[UR4][R10.64+0x4] ;  /* 0x000004040a0b9981 */ /* 0x000ea8000c1e9900 */
[----:B------:R-:W3:Y:S02]  /*05a0*/  LDG.E.CONSTANT R3, desc[UR4][R2.64] ;  /* 0x0000000402037981 */ /* 0x000ee4000c1e9900 */
[----:B---3--:R-:W-:-:S04]  /*05b0*/  IMAD.IADD R8, R8, 0x1, R3 ;  /* 0x0000000108087824 */ /* 0x008fc800078e0203 */
[----:B--2---:R-:W-:-:S07]  /*05c0*/  @!P1 IMAD.IADD R8, R8, 0x1, R11 ;  /* 0x0000000108089824 */ /* 0x004fce00078e020b */
.L_x_6:
[----:B------:R-:W-:Y:S05]  /*05d0*/  BSYNC.RECONVERGENT B1 ;  /* 0x0000000000017941 */ /* 0x000fea0003800200 */
.L_x_5:
[----:B------:R-:W-:Y:S01]  /*05e0*/  LOP3.LUT R0, R8, 0xfffffffe, RZ, 0xc0, !PT ;  /* 0xfffffffe08007812 */ /* 0x000fe200078ec0ff */
[----:B------:R-:W-:Y:S01]  /*05f0*/  IMAD.WIDE R4, R6, 0x4, R4 ;  /* 0x0000000406047825 */ /* 0x000fe200078e0204 */
[----:B------:R-:W-:Y:S02]  /*0600*/  ISETP.NE.AND P2, PT, R8, 0x3, PT ;  /* 0x000000030800780c */ /* 0x000fe40003f45270 */
[----:B------:R-:W-:Y:S02]  /*0610*/  ISETP.NE.AND P1, PT, R0, 0x2, PT ;  /* 0x000000020000780c */ /* 0x000fe40003f25270 */
[----:B------:R-:W-:Y:S02]  /*0620*/  SEL R0, RZ, 0xffffffff, P2 ;  /* 0xffffffffff007807 */ /* 0x000fe40001000000 */
[----:B------:R-:W-:-:S04]  /*0630*/  @!P0 SEL R0, RZ, 0xffffffff, P1 ;  /* 0xffffffffff008807 */ /* 0x000fc80000800000 */
[----:B------:R-:W-:-:S05]  /*0640*/  LOP3.LUT R3, R0, 0x1, RZ, 0xc0, !PT ;  /* 0x0000000100037812 */ /* 0x000fca00078ec0ff */
[----:B------:R-:W-:Y:S01]  /*0650*/  STG.E desc[UR4][R4.64], R3 ;  /* 0x0000000304007986 */ /* 0x000fe2000c101904 */
[----:B------:R-:W-:Y:S05]  /*0660*/  EXIT ;  /* 0x000000000000794d */ /* 0x000fea0003800000 */
.L_x_7:
[----:B------:R-:W-:-:S00]  /*0670*/  BRA `(.L_x_7) ;  /* 0xfffffffc00fc7947 */ /* 0x000fc0000383ffff */
[----:B------:R-:W-:-:S00]  /*0680*/  NOP ;  /* 0x0000000000007918 */ /* 0x000fc00000000000 */
[----:B------:R-:W-:-:S00]  /*0690*/  NOP ;  /* 0x0000000000007918 */ /* 0x000fc00000000000 */
[----:B------:R-:W-:-:S00]  /*06a0*/  NOP ;  /* 0x0000000000007918 */ /* 0x000fc00000000000 */
[----:B------:R-:W-:-:S00]  /*06b0*/  NOP ;  /* 0x0000000000007918 */ /* 0x000fc00000000000 */
[----:B------:R-:W-:-:S00]  /*06c0*/  NOP ;  /* 0x0000000000007918 */ /* 0x000fc00000000000 */
[----:B------:R-:W-:-:S00]  /*06d0*/  NOP ;  /* 0x0000000000007918 */ /* 0x000fc00000000000 */
[----:B------:R-:W-:-:S00]  /*06e0*/  NOP ;  /* 0x0000000000007918 */ /* 0x000fc00000000000 */
[----:B------:R-:W-:-:S00]  /*06f0*/  NOP ;  /* 0x0000000000007918 */ /* 0x000fc00000000000 */
.L_x_8:


//--------------------- .nv.shared.reserved.0     --------------------------
	.section	.nv.shared.reserved.0,"aw",@nobits
	.weak		__nv_reservedSMEM_offset_0_alias
	.size		__nv_reservedSMEM_offset_0_alias, 0, 64
	.other		__nv_reservedSMEM_offset_0_alias,@"STO_CUDA_RESERVED_SHARED STV_DEFAULT"
__nv_reservedSMEM_offset_0_alias:
	.zero		0
	.zero		64


//--------------------- .nv.constant0._Z16gameOfLifeKernelPKiPii --------------------------
	.section	.nv.constant0._Z16gameOfLifeKernelPKiPii,"a",@progbits
	.sectionflags	@""
	.align	4
.nv.constant0._Z16gameOfLifeKernelPKiPii:
	.zero		916


//--------------------- SYMBOLS --------------------------

	.type		.nv.reservedSmem.offset0,@object
	.size		.nv.reservedSmem.offset0,0x4
